	.headerflags	@"EF_CUDA_TEXMODE_UNIFIED EF_CUDA_64BIT_ADDRESS EF_CUDA_ACCELERATORS EF_CUDA_SM90 EF_CUDA_VIRTUAL_SM(EF_CUDA_SM90)"
	.elftype	@"ET_EXEC"


//--------------------- .nv.info                  --------------------------
	.section	.nv.info,"",@"SHT_CUDA_INFO"
	.align	4


	//----- nvinfo : EIATTR_REGCOUNT
	.align		4
        /*0000*/ 	.byte	0x04, 0x2f
        /*0002*/ 	.short	(.L_1 - .L_0)
	.align		4
.L_0:
        /*0004*/ 	.word	index@(triton_poi_fused__unsafe_index_leaky_relu_2)
        /*0008*/ 	.word	0x00000012


	//----- nvinfo : EIATTR_MIN_STACK_SIZE
	.align		4
.L_1:
        /*000c*/ 	.byte	0x04, 0x12
        /*000e*/ 	.short	(.L_3 - .L_2)
	.align		4
.L_2:
        /*0010*/ 	.word	index@(triton_poi_fused__unsafe_index_leaky_relu_2)
        /*0014*/ 	.word	0x00000000


	//----- nvinfo : EIATTR_FRAME_SIZE
	.align		4
.L_3:
        /*0018*/ 	.byte	0x04, 0x11
        /*001a*/ 	.short	(.L_5 - .L_4)
	.align		4
.L_4:
        /*001c*/ 	.word	index@(triton_poi_fused__unsafe_index_leaky_relu_2)
        /*0020*/ 	.word	0x00000000


	//----- nvinfo : EIATTR_MIN_STACK_SIZE
	.align		4
.L_5:
        /*0024*/ 	.byte	0x04, 0x12
        /*0026*/ 	.short	(.L_7 - .L_6)
	.align		4
.L_6:
        /*0028*/ 	.word	index@(triton_poi_fused__unsafe_index_leaky_relu_2)
        /*002c*/ 	.word	0x00000000
.L_7:


//--------------------- .nv.info.triton_poi_fused__unsafe_index_leaky_relu_2 --------------------------
	.section	.nv.info.triton_poi_fused__unsafe_index_leaky_relu_2,"",@"SHT_CUDA_INFO"
	.sectionflags	@""
	.align	4


	//----- nvinfo : EIATTR_CUDA_API_VERSION
	.align		4
        /*0000*/ 	.byte	0x04, 0x37
        /*0002*/ 	.short	(.L_9 - .L_8)
.L_8:
        /*0004*/ 	.word	0x0000007c


	//----- nvinfo : EIATTR_KPARAM_INFO
	.align		4
.L_9:
        /*0008*/ 	.byte	0x04, 0x17
        /*000a*/ 	.short	(.L_11 - .L_10)
.L_10:
        /*000c*/ 	.word	0x00000000
        /*0010*/ 	.short	0x0003
        /*0012*/ 	.short	0x0018
        /*0014*/ 	.byte	0x00, 0xf0, 0x11, 0x00


	//----- nvinfo : EIATTR_KPARAM_INFO
	.align		4
.L_11:
        /*0018*/ 	.byte	0x04, 0x17
        /*001a*/ 	.short	(.L_13 - .L_12)
.L_12:
        /*001c*/ 	.word	0x00000000
        /*0020*/ 	.short	0x0002
        /*0022*/ 	.short	0x0010
        /*0024*/ 	.byte	0x00, 0xf4, 0x21, 0x00


	//----- nvinfo : EIATTR_KPARAM_INFO
	.align		4
.L_13:
        /*0028*/ 	.byte	0x04, 0x17
        /*002a*/ 	.short	(.L_15 - .L_14)
.L_14:
        /*002c*/ 	.word	0x00000000
        /*0030*/ 	.short	0x0001
        /*0032*/ 	.short	0x0008
        /*0034*/ 	.byte	0x00, 0xf4, 0x21, 0x00


	//----- nvinfo : EIATTR_KPARAM_INFO
	.align		4
.L_15:
        /*0038*/ 	.byte	0x04, 0x17
        /*003a*/ 	.short	(.L_17 - .L_16)
.L_16:
        /*003c*/ 	.word	0x00000000
        /*0040*/ 	.short	0x0000
        /*0042*/ 	.short	0x0000
        /*0044*/ 	.byte	0x00, 0xf4, 0x21, 0x00


	//----- nvinfo : EIATTR_SPARSE_MMA_MASK
	.align		4
.L_17:
        /*0048*/ 	.byte	0x03, 0x50
        /*004a*/ 	.short	0x0000


	//----- nvinfo : EIATTR_MAXREG_COUNT
	.align		4
        /*004c*/ 	.byte	0x03, 0x1b
        /*004e*/ 	.short	0x00ff


	//----- nvinfo : EIATTR_EXIT_INSTR_OFFSETS
	.align		4
        /*0050*/ 	.byte	0x04, 0x1c
        /*0052*/ 	.short	(.L_19 - .L_18)


	//   ....[0]....
.L_18:
        /*0054*/ 	.word	0x00000320


	//   ....[1]....
        /*0058*/ 	.word	0x00000340


	//----- nvinfo : EIATTR_REQNTID
	.align		4
.L_19:
        /*005c*/ 	.byte	0x04, 0x10
        /*005e*/ 	.short	(.L_21 - .L_20)
.L_20:
        /*0060*/ 	.word	0x00000080
        /*0064*/ 	.word	0x00000001
        /*0068*/ 	.word	0x00000001


	//----- nvinfo : EIATTR_CRS_STACK_SIZE
	.align		4
.L_21:
        /*006c*/ 	.byte	0x04, 0x1e
        /*006e*/ 	.short	(.L_23 - .L_22)
.L_22:
        /*0070*/ 	.word	0x00000000


	//----- nvinfo : EIATTR_CBANK_PARAM_SIZE
	.align		4
.L_23:
        /*0074*/ 	.byte	0x03, 0x19
        /*0076*/ 	.short	0x001c


	//----- nvinfo : EIATTR_PARAM_CBANK
	.align		4
        /*0078*/ 	.byte	0x04, 0x0a
        /*007a*/ 	.short	(.L_25 - .L_24)
	.align		4
.L_24:
        /*007c*/ 	.word	index@(.nv.constant0.triton_poi_fused__unsafe_index_leaky_relu_2)
        /*0080*/ 	.short	0x0210
        /*0082*/ 	.short	0x001c


	//----- nvinfo : EIATTR_SW_WAR
	.align		4
.L_25:
        /*0084*/ 	.byte	0x04, 0x36
        /*0086*/ 	.short	(.L_27 - .L_26)
.L_26:
        /*0088*/ 	.word	0x00000008
.L_27:


//--------------------- .nv.callgraph             --------------------------
	.section	.nv.callgraph,"",@"SHT_CUDA_CALLGRAPH"
	.align	4
	.sectionentsize	8
	.align		4
        /*0000*/ 	.word	0x00000000
	.align		4
        /*0004*/ 	.word	0xffffffff
	.align		4
        /*0008*/ 	.word	0x00000000
	.align		4
        /*000c*/ 	.word	0xfffffffe
	.align		4
        /*0010*/ 	.word	0x00000000
	.align		4
        /*0014*/ 	.word	0xfffffffd
	.align		4
        /*0018*/ 	.word	0x00000000
	.align		4
        /*001c*/ 	.word	0xfffffffc


//--------------------- .text.triton_poi_fused__unsafe_index_leaky_relu_2 --------------------------
	.section	.text.triton_poi_fused__unsafe_index_leaky_relu_2,"ax",@progbits
	.align	128
        .global         triton_poi_fused__unsafe_index_leaky_relu_2
        .type           triton_poi_fused__unsafe_index_leaky_relu_2,@function
        .size           triton_poi_fused__unsafe_index_leaky_relu_2,(.L_x_3 - triton_poi_fused__unsafe_index_leaky_relu_2)
        .other          triton_poi_fused__unsafe_index_leaky_relu_2,@"STO_CUDA_ENTRY STV_DEFAULT"
triton_poi_fused__unsafe_index_leaky_relu_2:
.text.triton_poi_fused__unsafe_index_leaky_relu_2:
[----:B------:R-:W0:Y:S02]  /*0000*/  LDC R1, c[0x0][0x28] ;  /* 0x00000a00ff017b82 */ /* 0x000e240000000800 */
[----:B------:R-:W1:Y:S01]  /*0010*/  S2R R0, SR_TID.X ;  /* 0x0000000000007919 */ /* 0x000e620000002100 */
[----:B------:R-:W2:Y:S01]  /*0020*/  LDC.64 R6, c[0x0][0x210] ;  /* 0x00008400ff067b82 */ /* 0x000ea20000000a00 */
[----:B------:R-:W-:Y:S01]  /*0030*/  ULDC.64 UR4, c[0x0][0x208] ;  /* 0x0000820000047ab9 */ /* 0x000fe20000000a00 */
[----:B------:R-:W-:Y:S01]  /*0040*/  ULDC.64 UR6, c[0x0][0x218] ;  /* 0x0000860000067ab9 */ /* 0x000fe20000000a00 */
[----:B------:R-:W3:Y:S01]  /*0050*/  S2R R11, SR_CTAID.X ;  /* 0x00000000000b7919 */ /* 0x000ee20000002500 */
[----:B-1----:R-:W-:-:S05]  /*0060*/  LOP3.LUT R0, R0, 0x7f, RZ, 0xc0, !PT ;  /* 0x0000007f00007812 */ /* 0x002fca00078ec0ff */
[----:B---3--:R-:W-:-:S05]  /*0070*/  IMAD R0, R11, 0x80, R0 ;  /* 0x000000800b007824 */ /* 0x008fca00078e0200 */
[----:B------:R-:W-:Y:S02]  /*0080*/  SHF.R.S32.HI R3, RZ, 0x1f, R0 ;  /* 0x0000001fff037819 */ /* 0x000fe40000011400 */
[----:B------:R-:W-:Y:S02]  /*0090*/  ISETP.GE.AND P0, PT, R0, 0x400, PT ;  /* 0x000004000000780c */ /* 0x000fe40003f06270 */
[----:B------:R-:W-:-:S04]  /*00a0*/  LEA.HI R3, R3, R0, RZ, 0x3 ;  /* 0x0000000003037211 */ /* 0x000fc800078f18ff */
[----:B------:R-:W-:Y:S02]  /*00b0*/  SHF.R.S32.HI R2, RZ, 0x3, R3 ;  /* 0x00000003ff027819 */ /* 0x000fe40000011403 */
[----:B------:R-:W-:Y:S02]  /*00c0*/  LOP3.LUT R5, R3, 0xfffffff8, RZ, 0xc0, !PT ;  /* 0xfffffff803057812 */ /* 0x000fe400078ec0ff */
[----:B------:R-:W-:-:S03]  /*00d0*/  LEA.HI R4, R2, R2, RZ, 0x3 ;  /* 0x0000000202047211 */ /* 0x000fc600078f18ff */
[----:B------:R-:W-:Y:S01]  /*00e0*/  IMAD.IADD R9, R0, 0x1, -R5 ;  /* 0x0000000100097824 */ /* 0x000fe200078e0a05 */
[----:B------:R-:W-:-:S03]  /*00f0*/  LOP3.LUT R3, R4, 0xfffffff8, RZ, 0xc0, !PT ;  /* 0xfffffff804037812 */ /* 0x000fc600078ec0ff */
[----:B--2---:R-:W-:-:S04]  /*0100*/  IMAD.WIDE R8, R9, 0x8, R6 ;  /* 0x0000000809087825 */ /* 0x004fc800078e0206 */
[----:B------:R-:W-:Y:S01]  /*0110*/  IMAD.IADD R5, R2, 0x1, -R3 ;  /* 0x0000000102057824 */ /* 0x000fe200078e0a03 */
[----:B------:R-:W-:-:S03]  /*0120*/  CS2R R2, SRZ ;  /* 0x0000000000027805 */ /* 0x000fc6000001ff00 */
[----:B------:R-:W-:Y:S01]  /*0130*/  IMAD.WIDE R6, R5, 0x8, R6 ;  /* 0x0000000805067825 */ /* 0x000fe200078e0206 */
[----:B------:R-:W-:Y:S02]  /*0140*/  CS2R R4, SRZ ;  /* 0x0000000000047805 */ /* 0x000fe4000001ff00 */
[----:B------:R1:W2:Y:S04]  /*0150*/  @!P0 LDG.E.EL.64 R2, desc[UR4][R8.64] ;  /* 0x0000000408028981 */ /* 0x0002a8000c2e1b00 */
[----:B------:R-:W3:Y:S01]  /*0160*/  @!P0 LDG.E.EL.64 R4, desc[UR4][R6.64] ;  /* 0x0000000406048981 */ /* 0x000ee2000c2e1b00 */
[----:B------:R-:W-:Y:S01]  /*0170*/  SHF.R.S32.HI R15, RZ, 0x18, R11 ;  /* 0x00000018ff0f7819 */ /* 0x000fe2000001140b */
[----:B------:R-:W-:Y:S03]  /*0180*/  BSSY B0, `(.L_x_0) ;  /* 0x0000016000007945 */ /* 0x000fe60003800000 */
[----:B-1----:R-:W-:-:S04]  /*0190*/  SGXT R9, R15, 0x1 ;  /* 0x000000010f09781a */ /* 0x002fc80000000200 */
[----:B------:R-:W-:-:S04]  /*01a0*/  LEA.HI R9, R9, R0, RZ, 0x6 ;  /* 0x0000000009097211 */ /* 0x000fc800078f30ff */
[----:B------:R-:W-:-:S05]  /*01b0*/  SHF.R.S32.HI R9, RZ, 0x6, R9 ;  /* 0x00000006ff097819 */ /* 0x000fca0000011409 */
[----:B------:R-:W-:Y:S01]  /*01c0*/  IMAD.SHL.U32 R9, R9, 0x10, RZ ;  /* 0x0000001009097824 */ /* 0x000fe200078e00ff */
[C---:B--2---:R-:W-:Y:S02]  /*01d0*/  LEA R13, P1, R2.reuse, UR6, 0x2 ;  /* 0x00000006020d7c11 */ /* 0x044fe4000f8210ff */
[----:B------:R-:W-:Y:S02]  /*01e0*/  SHF.R.U32.HI R10, RZ, 0x1b, R3 ;  /* 0x0000001bff0a7819 */ /* 0x000fe40000011603 */
[----:B---3--:R-:W-:Y:S02]  /*01f0*/  SHF.R.U32.HI R14, RZ, 0x1d, R5 ;  /* 0x0000001dff0e7819 */ /* 0x008fe40000011605 */
[----:B------:R-:W-:Y:S02]  /*0200*/  LEA.HI.X R12, R2, UR7, R3, 0x2, P1 ;  /* 0x00000007020c7c11 */ /* 0x000fe400088f1403 */
[----:B------:R-:W-:Y:S01]  /*0210*/  LOP3.LUT R11, R14, 0x4, RZ, 0xc0, !PT ;  /* 0x000000040e0b7812 */ /* 0x000fe200078ec0ff */
[----:B------:R-:W1:Y:S01]  /*0220*/  LDC.64 R2, c[0x0][0x220] ;  /* 0x00008800ff027b82 */ /* 0x000e620000000a00 */
[----:B------:R-:W-:-:S02]  /*0230*/  LOP3.LUT R10, R10, 0x10, RZ, 0xc0, !PT ;  /* 0x000000100a0a7812 */ /* 0x000fc400078ec0ff */
[----:B------:R-:W-:Y:S02]  /*0240*/  IADD3 R6, P1, R4, R11, RZ ;  /* 0x0000000b04067210 */ /* 0x000fe40007f3e0ff */
[----:B------:R-:W-:-:S03]  /*0250*/  IADD3 R4, P2, R10, R13, RZ ;  /* 0x0000000d0a047210 */ /* 0x000fc60007f5e0ff */
[----:B------:R-:W-:Y:S01]  /*0260*/  IMAD.X R7, RZ, RZ, R5, P1 ;  /* 0x000000ffff077224 */ /* 0x000fe200008e0605 */
[----:B------:R-:W-:Y:S01]  /*0270*/  LEA R4, P1, R6, R4, 0x4 ;  /* 0x0000000406047211 */ /* 0x000fe200078220ff */
[----:B------:R-:W-:-:S05]  /*0280*/  IMAD.X R5, RZ, RZ, R12, P2 ;  /* 0x000000ffff057224 */ /* 0x000fca00010e060c */
[----:B------:R-:W-:Y:S01]  /*0290*/  LEA.HI.X R5, R6, R5, R7, 0x4, P1 ;  /* 0x0000000506057211 */ /* 0x000fe200008f2407 */
[----:B------:R-:W-:Y:S02]  /*02a0*/  IMAD.MOV.U32 R6, RZ, RZ, RZ ;  /* 0x000000ffff067224 */ /* 0x000fe400078e00ff */
[----:B------:R-:W-:Y:S01]  /*02b0*/  IMAD.WIDE R4, R9, 0x4, R4 ;  /* 0x0000000409047825 */ /* 0x000fe200078e0204 */
[----:B------:R-:W-:Y:S06]  /*02c0*/  @P0 BRA `(.L_x_1) ;  /* 0x0000000000040947 */ /* 0x000fec0003800000 */
[----:B------:R2:W5:Y:S02]  /*02d0*/  LDG.E.EL R6, desc[UR4][R4.64] ;  /* 0x0000000404067981 */ /* 0x000564000c2e1900 */
.L_x_1:
[----:B------:R-:W-:Y:S05]  /*02e0*/  BSYNC B0 ;  /* 0x0000000000007941 */ /* 0x000fea0003800000 */
.L_x_0:
[----:B-----5:R-:W-:Y:S01]  /*02f0*/  FSETP.GT.AND P1, PT, R6, RZ, PT ;  /* 0x000000ff0600720b */ /* 0x020fe20003f24000 */
[----:B-1----:R-:W-:-:S12]  /*0300*/  IMAD.WIDE R2, R0, 0x4, R2 ;  /* 0x0000000400027825 */ /* 0x002fd800078e0202 */
[----:B------:R-:W-:Y:S01]  /*0310*/  @!P1 FMUL R6, R6, 0.10000000149011611938 ;  /* 0x3dcccccd06069820 */ /* 0x000fe20000400000 */
[----:B------:R-:W-:Y:S06]  /*0320*/  @P0 EXIT ;  /* 0x000000000000094d */ /* 0x000fec0003800000 */
[----:B------:R-:W-:Y:S01]  /*0330*/  STG.E desc[UR4][R2.64], R6 ;  /* 0x0000000602007986 */ /* 0x000fe2000c101904 */
[----:B------:R-:W-:Y:S05]  /*0340*/  EXIT ;  /* 0x000000000000794d */ /* 0x000fea0003800000 */
.L_x_2:
[----:B------:R-:W-:-:S00]  /*0350*/  BRA `(.L_x_2) ;  /* 0xfffffffc00fc7947 */ /* 0x000fc0000383ffff */
[----:B------:R-:W-:-:S00]  /*0360*/  NOP ;  /* 0x0000000000007918 */ /* 0x000fc00000000000 */
        /* <DEDUP_REMOVED lines=9> */
.L_x_3:


//--------------------- .nv.constant0.triton_poi_fused__unsafe_index_leaky_relu_2 --------------------------
	.section	.nv.constant0.triton_poi_fused__unsafe_index_leaky_relu_2,"a",@progbits
	.sectionflags	@""
	.align	4
.nv.constant0.triton_poi_fused__unsafe_index_leaky_relu_2:
	.zero		556
